//
// Generated by NVIDIA NVVM Compiler
//
// Compiler Build ID: CL-36424714
// Cuda compilation tools, release 13.0, V13.0.88
// Based on NVVM 20.0.0
//

.version 9.0
.target sm_100
.address_size 64

	// .globl	_Z10vectorMultPfS_S_i

.visible .entry _Z10vectorMultPfS_S_i(
	.param .u64 .ptr .align 1 _Z10vectorMultPfS_S_i_param_0,
	.param .u64 .ptr .align 1 _Z10vectorMultPfS_S_i_param_1,
	.param .u64 .ptr .align 1 _Z10vectorMultPfS_S_i_param_2,
	.param .u32 _Z10vectorMultPfS_S_i_param_3
)
{
	.reg .pred 	%p<2>;
	.reg .b32 	%r<3>;
	.reg .b32 	%f<4>;
	.reg .b64 	%rd<11>;

	ld.param.u64 	%rd1, [_Z10vectorMultPfS_S_i_param_0];
	ld.param.u64 	%rd2, [_Z10vectorMultPfS_S_i_param_1];
	ld.param.u64 	%rd3, [_Z10vectorMultPfS_S_i_param_2];
	ld.param.u32 	%r2, [_Z10vectorMultPfS_S_i_param_3];
	mov.u32 	%r1, %tid.x;
	setp.ge.s32 	%p1, %r1, %r2;
	@%p1 bra 	$L__BB0_2;
	cvta.to.global.u64 	%rd4, %rd1;
	cvta.to.global.u64 	%rd5, %rd2;
	cvta.to.global.u64 	%rd6, %rd3;
	mul.wide.u32 	%rd7, %r1, 4;
	add.s64 	%rd8, %rd4, %rd7;
	ld.global.f32 	%f1, [%rd8];
	add.s64 	%rd9, %rd5, %rd7;
	ld.global.f32 	%f2, [%rd9];
	mul.f32 	%f3, %f1, %f2;
	add.s64 	%rd10, %rd6, %rd7;
	st.global.f32 	[%rd10], %f3;
$L__BB0_2:
	ret;

}


// ===== COMPILED SASS (sm_100) =====

	.target	sm_100

	.elftype	@"ET_EXEC"


//--------------------- .note.nv.tkinfo           --------------------------
	.section	.note.nv.tkinfo,"",@"SHT_NOTE"
	.sectionflags	@"SHF_NOTE_NV_TKINFO"
	.tkinfo
        /*0018*/ 	.word	0x00000002
        /*0030*/ 	.string	""
        /*0030*/ 	.string	"ptxas"
        /*0030*/ 	.string	"Cuda compilation tools, release 13.0, V13.0.88"
        /*0030*/ 	.string	"Build cuda_13.0.r13.0/compiler.36424714_0"
        /*0030*/ 	.string	"-arch sm_100 -m 64 "



//--------------------- .note.nv.cuinfo           --------------------------
	.section	.note.nv.cuinfo,"",@"SHT_NOTE"
	.sectionflags	@"SHF_NOTE_NV_CUINFO"
        /*0018*/ 	.short	0x0002
        /*001a*/ 	.short	0x0064
        /*001c*/ 	.short	0x0082
	.zero		2


//--------------------- .nv.info                  --------------------------
	.section	.nv.info,"",@"SHT_CUDA_INFO"
	.align	4


	//----- nvinfo : EIATTR_REGCOUNT
	.align		4
        /*0000*/ 	.byte	0x04, 0x2f
        /*0002*/ 	.short	(.L_1 - .L_0)
	.align		4
.L_0:
        /*0004*/ 	.word	index@(_Z10vectorMultPfS_S_i)
        /*0008*/ 	.word	0x0000000c


	//----- nvinfo : EIATTR_FRAME_SIZE
	.align		4
.L_1:
        /*000c*/ 	.byte	0x04, 0x11
        /*000e*/ 	.short	(.L_3 - .L_2)
	.align		4
.L_2:
        /*0010*/ 	.word	index@(_Z10vectorMultPfS_S_i)
        /*0014*/ 	.word	0x00000000


	//----- nvinfo : EIATTR_MIN_STACK_SIZE
	.align		4
.L_3:
        /*0018*/ 	.byte	0x04, 0x12
        /*001a*/ 	.short	(.L_5 - .L_4)
	.align		4
.L_4:
        /*001c*/ 	.word	index@(_Z10vectorMultPfS_S_i)
        /*0020*/ 	.word	0x00000000
.L_5:


//--------------------- .nv.compat                --------------------------
	.section	.nv.compat,"",@"SHT_CUDA_COMPAT_INFO"
	.align	4
        /*0000*/ 	.byte	0x02, 0x09, 0x00, 0x00, 0x02, 0x02, 0x01, 0x00, 0x02, 0x05, 0x05, 0x00, 0x03, 0x07, 0x01, 0x01
        /*0010*/ 	.byte	0x02, 0x03, 0x00, 0x00, 0x02, 0x06, 0x01, 0x00, 0x04, 0x0b, 0x08, 0x00, 0x09, 0x00, 0x00, 0x00
        /*0020*/ 	.byte	0x00, 0x00, 0x00, 0x00


//--------------------- .nv.info._Z10vectorMultPfS_S_i --------------------------
	.section	.nv.info._Z10vectorMultPfS_S_i,"",@"SHT_CUDA_INFO"
	.sectionflags	@""
	.align	4


	//----- nvinfo : EIATTR_CUDA_API_VERSION
	.align		4
        /*0000*/ 	.byte	0x04, 0x37
        /*0002*/ 	.short	(.L_7 - .L_6)
.L_6:
        /*0004*/ 	.word	0x00000082


	//----- nvinfo : EIATTR_KPARAM_INFO
	.align		4
.L_7:
        /*0008*/ 	.byte	0x04, 0x17
        /*000a*/ 	.short	(.L_9 - .L_8)
.L_8:
        /*000c*/ 	.word	0x00000000
        /*0010*/ 	.short	0x0003
        /*0012*/ 	.short	0x0018
        /*0014*/ 	.byte	0x00, 0xf0, 0x11, 0x00


	//----- nvinfo : EIATTR_KPARAM_INFO
	.align		4
.L_9:
        /*0018*/ 	.byte	0x04, 0x17
        /*001a*/ 	.short	(.L_11 - .L_10)
.L_10:
        /*001c*/ 	.word	0x00000000
        /*0020*/ 	.short	0x0002
        /*0022*/ 	.short	0x0010
        /*0024*/ 	.byte	0x00, 0xf5, 0x21, 0x00


	//----- nvinfo : EIATTR_KPARAM_INFO
	.align		4
.L_11:
        /*0028*/ 	.byte	0x04, 0x17
        /*002a*/ 	.short	(.L_13 - .L_12)
.L_12:
        /*002c*/ 	.word	0x00000000
        /*0030*/ 	.short	0x0001
        /*0032*/ 	.short	0x0008
        /*0034*/ 	.byte	0x00, 0xf5, 0x21, 0x00


	//----- nvinfo : EIATTR_KPARAM_INFO
	.align		4
.L_13:
        /*0038*/ 	.byte	0x04, 0x17
        /*003a*/ 	.short	(.L_15 - .L_14)
.L_14:
        /*003c*/ 	.word	0x00000000
        /*0040*/ 	.short	0x0000
        /*0042*/ 	.short	0x0000
        /*0044*/ 	.byte	0x00, 0xf5, 0x21, 0x00


	//----- nvinfo : EIATTR_SPARSE_MMA_MASK
	.align		4
.L_15:
        /*0048*/ 	.byte	0x03, 0x50
        /*004a*/ 	.short	0x0000


	//----- nvinfo : EIATTR_MAXREG_COUNT
	.align		4
        /*004c*/ 	.byte	0x03, 0x1b
        /*004e*/ 	.short	0x00ff


	//----- nvinfo : EIATTR_MERCURY_ISA_VERSION
	.align		4
        /*0050*/ 	.byte	0x03, 0x5f
        /*0052*/ 	.short	0x0101


	//----- nvinfo : EIATTR_VRC_CTA_INIT_COUNT
	.align		4
        /*0054*/ 	.byte	0x02, 0x4a
	.zero		1
	.zero		1


	//----- nvinfo : EIATTR_EXIT_INSTR_OFFSETS
	.align		4
        /*0058*/ 	.byte	0x04, 0x1c
        /*005a*/ 	.short	(.L_17 - .L_16)


	//   ....[0]....
.L_16:
        /*005c*/ 	.word	0x00000040


	//   ....[1]....
        /*0060*/ 	.word	0x00000100


	//----- nvinfo : EIATTR_CBANK_PARAM_SIZE
	.align		4
.L_17:
        /*0064*/ 	.byte	0x03, 0x19
        /*0066*/ 	.short	0x001c


	//----- nvinfo : EIATTR_PARAM_CBANK
	.align		4
        /*0068*/ 	.byte	0x04, 0x0a
        /*006a*/ 	.short	(.L_19 - .L_18)
	.align		4
.L_18:
        /*006c*/ 	.word	index@(.nv.constant0._Z10vectorMultPfS_S_i)
        /*0070*/ 	.short	0x0380
        /*0072*/ 	.short	0x001c


	//----- nvinfo : EIATTR_SW_WAR
	.align		4
.L_19:
        /*0074*/ 	.byte	0x04, 0x36
        /*0076*/ 	.short	(.L_21 - .L_20)
.L_20:
        /*0078*/ 	.word	0x00000008
.L_21:


//--------------------- .nv.callgraph             --------------------------
	.section	.nv.callgraph,"",@"SHT_CUDA_CALLGRAPH"
	.align	4
	.sectionentsize	8
	.align		4
        /*0000*/ 	.word	0x00000000
	.align		4
        /*0004*/ 	.word	0xffffffff
	.align		4
        /*0008*/ 	.word	0x00000000
	.align		4
        /*000c*/ 	.word	0xfffffffe
	.align		4
        /*0010*/ 	.word	0x00000000
	.align		4
        /*0014*/ 	.word	0xfffffffd
	.align		4
        /*0018*/ 	.word	0x00000000
	.align		4
        /*001c*/ 	.word	0xfffffffc


//--------------------- .text._Z10vectorMultPfS_S_i --------------------------
	.section	.text._Z10vectorMultPfS_S_i,"ax",@progbits
	.align	128
        .global         _Z10vectorMultPfS_S_i
        .type           _Z10vectorMultPfS_S_i,@function
        .size           _Z10vectorMultPfS_S_i,(.L_x_1 - _Z10vectorMultPfS_S_i)
        .other          _Z10vectorMultPfS_S_i,@"STO_CUDA_ENTRY STV_DEFAULT"
_Z10vectorMultPfS_S_i:
.text._Z10vectorMultPfS_S_i:
[----:B------:R-:W-:Y:S01]  /*0000*/  LDC R1, c[0x0][0x37c] ;  /* 0x0000df00ff017b82 */ /* 0x000fe20000000800 */
[----:B------:R-:W0:Y:S01]  /*0010*/  S2R R9, SR_TID.X ;  /* 0x0000000000097919 */ /* 0x000e220000002100 */
[----:B------:R-:W0:Y:S02]  /*0020*/  LDCU UR4, c[0x0][0x398] ;  /* 0x00007300ff0477ac */ /* 0x000e240008000800 */
[----:B0-----:R-:W-:-:S13]  /*0030*/  ISETP.GE.AND P0, PT, R9, UR4, PT ;  /* 0x0000000409007c0c */ /* 0x001fda000bf06270 */
[----:B------:R-:W-:Y:S05]  /*0040*/  @P0 EXIT ;  /* 0x000000000000094d */ /* 0x000fea0003800000 */
[----:B------:R-:W0:Y:S01]  /*0050*/  LDC.64 R2, c[0x0][0x380] ;  /* 0x0000e000ff027b82 */ /* 0x000e220000000a00 */
[----:B------:R-:W1:Y:S07]  /*0060*/  LDCU.64 UR4, c[0x0][0x358] ;  /* 0x00006b00ff0477ac */ /* 0x000e6e0008000a00 */
[----:B------:R-:W2:Y:S08]  /*0070*/  LDC.64 R4, c[0x0][0x388] ;  /* 0x0000e200ff047b82 */ /* 0x000eb00000000a00 */
[----:B------:R-:W3:Y:S01]  /*0080*/  LDC.64 R6, c[0x0][0x390] ;  /* 0x0000e400ff067b82 */ /* 0x000ee20000000a00 */
[----:B0-----:R-:W-:-:S06]  /*0090*/  IMAD.WIDE.U32 R2, R9, 0x4, R2 ;  /* 0x0000000409027825 */ /* 0x001fcc00078e0002 */
[----:B-1----:R-:W4:Y:S01]  /*00a0*/  LDG.E R2, desc[UR4][R2.64] ;  /* 0x0000000402027981 */ /* 0x002f22000c1e1900 */
[----:B--2---:R-:W-:-:S06]  /*00b0*/  IMAD.WIDE.U32 R4, R9, 0x4, R4 ;  /* 0x0000000409047825 */ /* 0x004fcc00078e0004 */
[----:B------:R-:W4:Y:S01]  /*00c0*/  LDG.E R5, desc[UR4][R4.64] ;  /* 0x0000000404057981 */ /* 0x000f22000c1e1900 */
[----:B---3--:R-:W-:-:S04]  /*00d0*/  IMAD.WIDE.U32 R6, R9, 0x4, R6 ;  /* 0x0000000409067825 */ /* 0x008fc800078e0006 */
[----:B----4-:R-:W-:-:S05]  /*00e0*/  FMUL R9, R2, R5 ;  /* 0x0000000502097220 */ /* 0x010fca0000400000 */
[----:B------:R-:W-:Y:S01]  /*00f0*/  STG.E desc[UR4][R6.64], R9 ;  /* 0x0000000906007986 */ /* 0x000fe2000c101904 */
[----:B------:R-:W-:Y:S05]  /*0100*/  EXIT ;  /* 0x000000000000794d */ /* 0x000fea0003800000 */
.L_x_0:
[----:B------:R-:W-:-:S00]  /*0110*/  BRA `(.L_x_0) ;  /* 0xfffffffc00fc7947 */ /* 0x000fc0000383ffff */
[----:B------:R-:W-:-:S00]  /*0120*/  NOP ;  /* 0x0000000000007918 */ /* 0x000fc00000000000 */
        /* <DEDUP_REMOVED lines=13> */
.L_x_1:


//--------------------- .nv.shared.reserved.0     --------------------------
	.section	.nv.shared.reserved.0,"aw",@nobits
	.weak		__nv_reservedSMEM_offset_0_alias
	.size		__nv_reservedSMEM_offset_0_alias, 0, 64
	.other		__nv_reservedSMEM_offset_0_alias,@"STO_CUDA_RESERVED_SHARED STV_DEFAULT"
__nv_reservedSMEM_offset_0_alias:
	.zero		0
	.zero		64


//--------------------- .nv.constant0._Z10vectorMultPfS_S_i --------------------------
	.section	.nv.constant0._Z10vectorMultPfS_S_i,"a",@progbits
	.sectionflags	@""
	.align	4
.nv.constant0._Z10vectorMultPfS_S_i:
	.zero		924


//--------------------- SYMBOLS --------------------------

	.type		.nv.reservedSmem.offset0,@object
	.size		.nv.reservedSmem.offset0,0x4
